//
// Generated by NVIDIA NVVM Compiler
//
// Compiler Build ID: CL-36424714
// Cuda compilation tools, release 13.0, V13.0.88
// Based on NVVM 20.0.0
//

.version 9.0
.target sm_100
.address_size 64

	// .globl	_Z12CalcPageRankiiPiS_S_S_PdS0_

.visible .entry _Z12CalcPageRankiiPiS_S_S_PdS0_(
	.param .u32 _Z12CalcPageRankiiPiS_S_S_PdS0__param_0,
	.param .u32 _Z12CalcPageRankiiPiS_S_S_PdS0__param_1,
	.param .u64 .ptr .align 1 _Z12CalcPageRankiiPiS_S_S_PdS0__param_2,
	.param .u64 .ptr .align 1 _Z12CalcPageRankiiPiS_S_S_PdS0__param_3,
	.param .u64 .ptr .align 1 _Z12CalcPageRankiiPiS_S_S_PdS0__param_4,
	.param .u64 .ptr .align 1 _Z12CalcPageRankiiPiS_S_S_PdS0__param_5,
	.param .u64 .ptr .align 1 _Z12CalcPageRankiiPiS_S_S_PdS0__param_6,
	.param .u64 .ptr .align 1 _Z12CalcPageRankiiPiS_S_S_PdS0__param_7
)
{
	.reg .pred 	%p<11>;
	.reg .b32 	%r<62>;
	.reg .b64 	%rd<90>;
	.reg .b64 	%fd<90>;

	ld.param.u32 	%r17, [_Z12CalcPageRankiiPiS_S_S_PdS0__param_0];
	ld.param.u64 	%rd6, [_Z12CalcPageRankiiPiS_S_S_PdS0__param_2];
	ld.param.u64 	%rd8, [_Z12CalcPageRankiiPiS_S_S_PdS0__param_3];
	ld.param.u64 	%rd7, [_Z12CalcPageRankiiPiS_S_S_PdS0__param_4];
	ld.param.u64 	%rd9, [_Z12CalcPageRankiiPiS_S_S_PdS0__param_5];
	ld.param.u64 	%rd10, [_Z12CalcPageRankiiPiS_S_S_PdS0__param_6];
	ld.param.u64 	%rd11, [_Z12CalcPageRankiiPiS_S_S_PdS0__param_7];
	cvta.to.global.u64 	%rd1, %rd8;
	cvta.to.global.u64 	%rd2, %rd9;
	cvta.to.global.u64 	%rd3, %rd10;
	cvta.to.global.u64 	%rd4, %rd11;
	mov.u32 	%r18, %ctaid.x;
	shl.b32 	%r19, %r18, 10;
	mov.u32 	%r20, %tid.x;
	or.b32  	%r1, %r19, %r20;
	setp.ge.s32 	%p1, %r1, %r17;
	@%p1 bra 	$L__BB0_15;
	cvta.to.global.u64 	%rd12, %rd7;
	cvta.to.global.u64 	%rd13, %rd6;
	cvt.rn.f64.s32 	%fd17, %r17;
	rcp.rn.f64 	%fd1, %fd17;
	mul.wide.s32 	%rd14, %r1, 4;
	add.s64 	%rd15, %rd12, %rd14;
	ld.global.u32 	%r59, [%rd15];
	add.s64 	%rd16, %rd13, %rd14;
	ld.global.u32 	%r3, [%rd16];
	setp.lt.s32 	%p2, %r3, 1;
	mov.f64 	%fd89, 0d0000000000000000;
	@%p2 bra 	$L__BB0_14;
	add.s32 	%r21, %r59, 1;
	add.s32 	%r22, %r3, %r59;
	max.s32 	%r23, %r22, %r21;
	sub.s32 	%r4, %r23, %r59;
	and.b32  	%r5, %r4, 7;
	sub.s32 	%r24, %r59, %r23;
	setp.gt.u32 	%p3, %r24, -8;
	mov.f64 	%fd88, 0d0000000000000000;
	@%p3 bra 	$L__BB0_5;
	and.b32  	%r25, %r4, -8;
	neg.s32 	%r57, %r25;
	add.s64 	%rd5, %rd2, 16;
	mov.f64 	%fd88, 0d0000000000000000;
$L__BB0_4:
	.pragma "nounroll";
	mul.wide.s32 	%rd17, %r59, 4;
	add.s64 	%rd18, %rd5, %rd17;
	ld.global.u32 	%r26, [%rd18+-16];
	mul.wide.s32 	%rd19, %r26, 8;
	add.s64 	%rd20, %rd3, %rd19;
	ld.global.f64 	%fd21, [%rd20];
	mul.wide.s32 	%rd21, %r26, 4;
	add.s64 	%rd22, %rd1, %rd21;
	ld.global.u32 	%r27, [%rd22];
	cvt.rn.f64.s32 	%fd22, %r27;
	div.rn.f64 	%fd23, %fd21, %fd22;
	add.f64 	%fd24, %fd88, %fd23;
	ld.global.u32 	%r28, [%rd18+-12];
	mul.wide.s32 	%rd23, %r28, 8;
	add.s64 	%rd24, %rd3, %rd23;
	ld.global.f64 	%fd25, [%rd24];
	mul.wide.s32 	%rd25, %r28, 4;
	add.s64 	%rd26, %rd1, %rd25;
	ld.global.u32 	%r29, [%rd26];
	cvt.rn.f64.s32 	%fd26, %r29;
	div.rn.f64 	%fd27, %fd25, %fd26;
	add.f64 	%fd28, %fd24, %fd27;
	ld.global.u32 	%r30, [%rd18+-8];
	mul.wide.s32 	%rd27, %r30, 8;
	add.s64 	%rd28, %rd3, %rd27;
	ld.global.f64 	%fd29, [%rd28];
	mul.wide.s32 	%rd29, %r30, 4;
	add.s64 	%rd30, %rd1, %rd29;
	ld.global.u32 	%r31, [%rd30];
	cvt.rn.f64.s32 	%fd30, %r31;
	div.rn.f64 	%fd31, %fd29, %fd30;
	add.f64 	%fd32, %fd28, %fd31;
	ld.global.u32 	%r32, [%rd18+-4];
	mul.wide.s32 	%rd31, %r32, 8;
	add.s64 	%rd32, %rd3, %rd31;
	ld.global.f64 	%fd33, [%rd32];
	mul.wide.s32 	%rd33, %r32, 4;
	add.s64 	%rd34, %rd1, %rd33;
	ld.global.u32 	%r33, [%rd34];
	cvt.rn.f64.s32 	%fd34, %r33;
	div.rn.f64 	%fd35, %fd33, %fd34;
	add.f64 	%fd36, %fd32, %fd35;
	ld.global.u32 	%r34, [%rd18];
	mul.wide.s32 	%rd35, %r34, 8;
	add.s64 	%rd36, %rd3, %rd35;
	ld.global.f64 	%fd37, [%rd36];
	mul.wide.s32 	%rd37, %r34, 4;
	add.s64 	%rd38, %rd1, %rd37;
	ld.global.u32 	%r35, [%rd38];
	cvt.rn.f64.s32 	%fd38, %r35;
	div.rn.f64 	%fd39, %fd37, %fd38;
	add.f64 	%fd40, %fd36, %fd39;
	ld.global.u32 	%r36, [%rd18+4];
	mul.wide.s32 	%rd39, %r36, 8;
	add.s64 	%rd40, %rd3, %rd39;
	ld.global.f64 	%fd41, [%rd40];
	mul.wide.s32 	%rd41, %r36, 4;
	add.s64 	%rd42, %rd1, %rd41;
	ld.global.u32 	%r37, [%rd42];
	cvt.rn.f64.s32 	%fd42, %r37;
	div.rn.f64 	%fd43, %fd41, %fd42;
	add.f64 	%fd44, %fd40, %fd43;
	ld.global.u32 	%r38, [%rd18+8];
	mul.wide.s32 	%rd43, %r38, 8;
	add.s64 	%rd44, %rd3, %rd43;
	ld.global.f64 	%fd45, [%rd44];
	mul.wide.s32 	%rd45, %r38, 4;
	add.s64 	%rd46, %rd1, %rd45;
	ld.global.u32 	%r39, [%rd46];
	cvt.rn.f64.s32 	%fd46, %r39;
	div.rn.f64 	%fd47, %fd45, %fd46;
	add.f64 	%fd48, %fd44, %fd47;
	ld.global.u32 	%r40, [%rd18+12];
	mul.wide.s32 	%rd47, %r40, 8;
	add.s64 	%rd48, %rd3, %rd47;
	ld.global.f64 	%fd49, [%rd48];
	mul.wide.s32 	%rd49, %r40, 4;
	add.s64 	%rd50, %rd1, %rd49;
	ld.global.u32 	%r41, [%rd50];
	cvt.rn.f64.s32 	%fd50, %r41;
	div.rn.f64 	%fd51, %fd49, %fd50;
	add.f64 	%fd88, %fd48, %fd51;
	add.s32 	%r59, %r59, 8;
	add.s32 	%r57, %r57, 8;
	setp.ne.s32 	%p4, %r57, 0;
	@%p4 bra 	$L__BB0_4;
$L__BB0_5:
	setp.eq.s32 	%p5, %r5, 0;
	@%p5 bra 	$L__BB0_13;
	and.b32  	%r12, %r4, 3;
	setp.lt.u32 	%p6, %r5, 4;
	@%p6 bra 	$L__BB0_8;
	mul.wide.s32 	%rd51, %r59, 4;
	add.s64 	%rd52, %rd2, %rd51;
	ld.global.u32 	%r42, [%rd52];
	mul.wide.s32 	%rd53, %r42, 8;
	add.s64 	%rd54, %rd3, %rd53;
	ld.global.f64 	%fd53, [%rd54];
	mul.wide.s32 	%rd55, %r42, 4;
	add.s64 	%rd56, %rd1, %rd55;
	ld.global.u32 	%r43, [%rd56];
	cvt.rn.f64.s32 	%fd54, %r43;
	div.rn.f64 	%fd55, %fd53, %fd54;
	add.f64 	%fd56, %fd88, %fd55;
	ld.global.u32 	%r44, [%rd52+4];
	mul.wide.s32 	%rd57, %r44, 8;
	add.s64 	%rd58, %rd3, %rd57;
	ld.global.f64 	%fd57, [%rd58];
	mul.wide.s32 	%rd59, %r44, 4;
	add.s64 	%rd60, %rd1, %rd59;
	ld.global.u32 	%r45, [%rd60];
	cvt.rn.f64.s32 	%fd58, %r45;
	div.rn.f64 	%fd59, %fd57, %fd58;
	add.f64 	%fd60, %fd56, %fd59;
	ld.global.u32 	%r46, [%rd52+8];
	mul.wide.s32 	%rd61, %r46, 8;
	add.s64 	%rd62, %rd3, %rd61;
	ld.global.f64 	%fd61, [%rd62];
	mul.wide.s32 	%rd63, %r46, 4;
	add.s64 	%rd64, %rd1, %rd63;
	ld.global.u32 	%r47, [%rd64];
	cvt.rn.f64.s32 	%fd62, %r47;
	div.rn.f64 	%fd63, %fd61, %fd62;
	add.f64 	%fd64, %fd60, %fd63;
	ld.global.u32 	%r48, [%rd52+12];
	mul.wide.s32 	%rd65, %r48, 8;
	add.s64 	%rd66, %rd3, %rd65;
	ld.global.f64 	%fd65, [%rd66];
	mul.wide.s32 	%rd67, %r48, 4;
	add.s64 	%rd68, %rd1, %rd67;
	ld.global.u32 	%r49, [%rd68];
	cvt.rn.f64.s32 	%fd66, %r49;
	div.rn.f64 	%fd67, %fd65, %fd66;
	add.f64 	%fd88, %fd64, %fd67;
	add.s32 	%r59, %r59, 4;
$L__BB0_8:
	setp.eq.s32 	%p7, %r12, 0;
	@%p7 bra 	$L__BB0_13;
	setp.eq.s32 	%p8, %r12, 1;
	@%p8 bra 	$L__BB0_11;
	mul.wide.s32 	%rd69, %r59, 4;
	add.s64 	%rd70, %rd2, %rd69;
	ld.global.u32 	%r50, [%rd70];
	mul.wide.s32 	%rd71, %r50, 8;
	add.s64 	%rd72, %rd3, %rd71;
	ld.global.f64 	%fd69, [%rd72];
	mul.wide.s32 	%rd73, %r50, 4;
	add.s64 	%rd74, %rd1, %rd73;
	ld.global.u32 	%r51, [%rd74];
	cvt.rn.f64.s32 	%fd70, %r51;
	div.rn.f64 	%fd71, %fd69, %fd70;
	add.f64 	%fd72, %fd88, %fd71;
	ld.global.u32 	%r52, [%rd70+4];
	mul.wide.s32 	%rd75, %r52, 8;
	add.s64 	%rd76, %rd3, %rd75;
	ld.global.f64 	%fd73, [%rd76];
	mul.wide.s32 	%rd77, %r52, 4;
	add.s64 	%rd78, %rd1, %rd77;
	ld.global.u32 	%r53, [%rd78];
	cvt.rn.f64.s32 	%fd74, %r53;
	div.rn.f64 	%fd75, %fd73, %fd74;
	add.f64 	%fd88, %fd72, %fd75;
	add.s32 	%r59, %r59, 2;
$L__BB0_11:
	and.b32  	%r54, %r4, 1;
	setp.eq.b32 	%p9, %r54, 1;
	not.pred 	%p10, %p9;
	@%p10 bra 	$L__BB0_13;
	mul.wide.s32 	%rd79, %r59, 4;
	add.s64 	%rd80, %rd2, %rd79;
	ld.global.u32 	%r55, [%rd80];
	mul.wide.s32 	%rd81, %r55, 8;
	add.s64 	%rd82, %rd3, %rd81;
	ld.global.f64 	%fd76, [%rd82];
	mul.wide.s32 	%rd83, %r55, 4;
	add.s64 	%rd84, %rd1, %rd83;
	ld.global.u32 	%r56, [%rd84];
	cvt.rn.f64.s32 	%fd77, %r56;
	div.rn.f64 	%fd78, %fd76, %fd77;
	add.f64 	%fd88, %fd88, %fd78;
$L__BB0_13:
	mul.f64 	%fd89, %fd88, 0d3FEB333333333333;
$L__BB0_14:
	fma.rn.f64 	%fd79, %fd1, 0d3FC3333333333334, %fd89;
	mul.wide.s32 	%rd85, %r1, 8;
	add.s64 	%rd86, %rd4, %rd85;
	st.global.f64 	[%rd86], %fd79;
$L__BB0_15:
	bar.sync 	0;
	mul.wide.s32 	%rd87, %r1, 8;
	add.s64 	%rd88, %rd4, %rd87;
	ld.global.f64 	%fd80, [%rd88];
	add.s64 	%rd89, %rd3, %rd87;
	st.global.f64 	[%rd89], %fd80;
	ret;

}


// ===== COMPILED SASS (sm_100) =====

	.target	sm_100

	.elftype	@"ET_EXEC"


//--------------------- .note.nv.tkinfo           --------------------------
	.section	.note.nv.tkinfo,"",@"SHT_NOTE"
	.sectionflags	@"SHF_NOTE_NV_TKINFO"
	.tkinfo
        /*0018*/ 	.word	0x00000002
        /*0030*/ 	.string	""
        /*0030*/ 	.string	"ptxas"
        /*0030*/ 	.string	"Cuda compilation tools, release 13.0, V13.0.88"
        /*0030*/ 	.string	"Build cuda_13.0.r13.0/compiler.36424714_0"
        /*0030*/ 	.string	"-arch sm_100 -m 64 "



//--------------------- .note.nv.cuinfo           --------------------------
	.section	.note.nv.cuinfo,"",@"SHT_NOTE"
	.sectionflags	@"SHF_NOTE_NV_CUINFO"
        /*0018*/ 	.short	0x0002
        /*001a*/ 	.short	0x0064
        /*001c*/ 	.short	0x0082
	.zero		2


//--------------------- .nv.info                  --------------------------
	.section	.nv.info,"",@"SHT_CUDA_INFO"
	.align	4


	//----- nvinfo : EIATTR_REGCOUNT
	.align		4
        /*0000*/ 	.byte	0x04, 0x2f
        /*0002*/ 	.short	(.L_1 - .L_0)
	.align		4
.L_0:
        /*0004*/ 	.word	index@(_Z12CalcPageRankiiPiS_S_S_PdS0_)
        /*0008*/ 	.word	0x00000028


	//----- nvinfo : EIATTR_FRAME_SIZE
	.align		4
.L_1:
        /*000c*/ 	.byte	0x04, 0x11
        /*000e*/ 	.short	(.L_3 - .L_2)
	.align		4
.L_2:
        /*0010*/ 	.word	index@($__internal_1_$__cuda_sm20_div_rn_f64_full)
        /*0014*/ 	.word	0x00000000


	//----- nvinfo : EIATTR_FRAME_SIZE
	.align		4
.L_3:
        /*0018*/ 	.byte	0x04, 0x11
        /*001a*/ 	.short	(.L_5 - .L_4)
	.align		4
.L_4:
        /*001c*/ 	.word	index@($__internal_0_$__cuda_sm20_dblrcp_rn_slowpath_v3)
        /*0020*/ 	.word	0x00000000


	//----- nvinfo : EIATTR_FRAME_SIZE
	.align		4
.L_5:
        /*0024*/ 	.byte	0x04, 0x11
        /*0026*/ 	.short	(.L_7 - .L_6)
	.align		4
.L_6:
        /*0028*/ 	.word	index@(_Z12CalcPageRankiiPiS_S_S_PdS0_)
        /*002c*/ 	.word	0x00000000


	//----- nvinfo : EIATTR_MIN_STACK_SIZE
	.align		4
.L_7:
        /*0030*/ 	.byte	0x04, 0x12
        /*0032*/ 	.short	(.L_9 - .L_8)
	.align		4
.L_8:
        /*0034*/ 	.word	index@(_Z12CalcPageRankiiPiS_S_S_PdS0_)
        /*0038*/ 	.word	0x00000000
.L_9:


//--------------------- .nv.compat                --------------------------
	.section	.nv.compat,"",@"SHT_CUDA_COMPAT_INFO"
	.align	4
        /*0000*/ 	.byte	0x02, 0x09, 0x00, 0x00, 0x02, 0x02, 0x01, 0x00, 0x02, 0x05, 0x05, 0x00, 0x03, 0x07, 0x01, 0x01
        /*0010*/ 	.byte	0x02, 0x03, 0x00, 0x00, 0x02, 0x06, 0x01, 0x00, 0x04, 0x0b, 0x08, 0x00, 0x01, 0x00, 0x00, 0x00
        /*0020*/ 	.byte	0x00, 0x00, 0x00, 0x00


//--------------------- .nv.info._Z12CalcPageRankiiPiS_S_S_PdS0_ --------------------------
	.section	.nv.info._Z12CalcPageRankiiPiS_S_S_PdS0_,"",@"SHT_CUDA_INFO"
	.sectionflags	@""
	.align	4


	//----- nvinfo : EIATTR_CUDA_API_VERSION
	.align		4
        /*0000*/ 	.byte	0x04, 0x37
        /*0002*/ 	.short	(.L_11 - .L_10)
.L_10:
        /*0004*/ 	.word	0x00000082


	//----- nvinfo : EIATTR_KPARAM_INFO
	.align		4
.L_11:
        /*0008*/ 	.byte	0x04, 0x17
        /*000a*/ 	.short	(.L_13 - .L_12)
.L_12:
        /*000c*/ 	.word	0x00000000
        /*0010*/ 	.short	0x0007
        /*0012*/ 	.short	0x0030
        /*0014*/ 	.byte	0x00, 0xf5, 0x21, 0x00


	//----- nvinfo : EIATTR_KPARAM_INFO
	.align		4
.L_13:
        /*0018*/ 	.byte	0x04, 0x17
        /*001a*/ 	.short	(.L_15 - .L_14)
.L_14:
        /*001c*/ 	.word	0x00000000
        /*0020*/ 	.short	0x0006
        /*0022*/ 	.short	0x0028
        /*0024*/ 	.byte	0x00, 0xf5, 0x21, 0x00


	//----- nvinfo : EIATTR_KPARAM_INFO
	.align		4
.L_15:
        /*0028*/ 	.byte	0x04, 0x17
        /*002a*/ 	.short	(.L_17 - .L_16)
.L_16:
        /*002c*/ 	.word	0x00000000
        /*0030*/ 	.short	0x0005
        /*0032*/ 	.short	0x0020
        /*0034*/ 	.byte	0x00, 0xf5, 0x21, 0x00


	//----- nvinfo : EIATTR_KPARAM_INFO
	.align		4
.L_17:
        /*0038*/ 	.byte	0x04, 0x17
        /*003a*/ 	.short	(.L_19 - .L_18)
.L_18:
        /*003c*/ 	.word	0x00000000
        /*0040*/ 	.short	0x0004
        /*0042*/ 	.short	0x0018
        /*0044*/ 	.byte	0x00, 0xf5, 0x21, 0x00


	//----- nvinfo : EIATTR_KPARAM_INFO
	.align		4
.L_19:
        /*0048*/ 	.byte	0x04, 0x17
        /*004a*/ 	.short	(.L_21 - .L_20)
.L_20:
        /*004c*/ 	.word	0x00000000
        /*0050*/ 	.short	0x0003
        /*0052*/ 	.short	0x0010
        /*0054*/ 	.byte	0x00, 0xf5, 0x21, 0x00


	//----- nvinfo : EIATTR_KPARAM_INFO
	.align		4
.L_21:
        /*0058*/ 	.byte	0x04, 0x17
        /*005a*/ 	.short	(.L_23 - .L_22)
.L_22:
        /*005c*/ 	.word	0x00000000
        /*0060*/ 	.short	0x0002
        /*0062*/ 	.short	0x0008
        /*0064*/ 	.byte	0x00, 0xf5, 0x21, 0x00


	//----- nvinfo : EIATTR_KPARAM_INFO
	.align		4
.L_23:
        /*0068*/ 	.byte	0x04, 0x17
        /*006a*/ 	.short	(.L_25 - .L_24)
.L_24:
        /*006c*/ 	.word	0x00000000
        /*0070*/ 	.short	0x0001
        /*0072*/ 	.short	0x0004
        /*0074*/ 	.byte	0x00, 0xf0, 0x11, 0x00


	//----- nvinfo : EIATTR_KPARAM_INFO
	.align		4
.L_25:
        /*0078*/ 	.byte	0x04, 0x17
        /*007a*/ 	.short	(.L_27 - .L_26)
.L_26:
        /*007c*/ 	.word	0x00000000
        /*0080*/ 	.short	0x0000
        /*0082*/ 	.short	0x0000
        /*0084*/ 	.byte	0x00, 0xf0, 0x11, 0x00


	//----- nvinfo : EIATTR_SPARSE_MMA_MASK
	.align		4
.L_27:
        /*0088*/ 	.byte	0x03, 0x50
        /*008a*/ 	.short	0x0000


	//----- nvinfo : EIATTR_MAXREG_COUNT
	.align		4
        /*008c*/ 	.byte	0x03, 0x1b
        /*008e*/ 	.short	0x00ff


	//----- nvinfo : EIATTR_NUM_BARRIERS
	.align		4
        /*0090*/ 	.byte	0x02, 0x4c
        /*0092*/ 	.byte	0x01
	.zero		1


	//----- nvinfo : EIATTR_MERCURY_ISA_VERSION
	.align		4
        /*0094*/ 	.byte	0x03, 0x5f
        /*0096*/ 	.short	0x0101


	//----- nvinfo : EIATTR_VRC_CTA_INIT_COUNT
	.align		4
        /*0098*/ 	.byte	0x02, 0x4a
	.zero		1
	.zero		1


	//----- nvinfo : EIATTR_EXIT_INSTR_OFFSETS
	.align		4
        /*009c*/ 	.byte	0x04, 0x1c
        /*009e*/ 	.short	(.L_29 - .L_28)


	//   ....[0]....
.L_28:
        /*00a0*/ 	.word	0x00002190


	//----- nvinfo : EIATTR_CRS_STACK_SIZE
	.align		4
.L_29:
        /*00a4*/ 	.byte	0x04, 0x1e
        /*00a6*/ 	.short	(.L_31 - .L_30)
.L_30:
        /*00a8*/ 	.word	0x00000000


	//----- nvinfo : EIATTR_CBANK_PARAM_SIZE
	.align		4
.L_31:
        /*00ac*/ 	.byte	0x03, 0x19
        /*00ae*/ 	.short	0x0038


	//----- nvinfo : EIATTR_PARAM_CBANK
	.align		4
        /*00b0*/ 	.byte	0x04, 0x0a
        /*00b2*/ 	.short	(.L_33 - .L_32)
	.align		4
.L_32:
        /*00b4*/ 	.word	index@(.nv.constant0._Z12CalcPageRankiiPiS_S_S_PdS0_)
        /*00b8*/ 	.short	0x0380
        /*00ba*/ 	.short	0x0038


	//----- nvinfo : EIATTR_SW_WAR
	.align		4
.L_33:
        /*00bc*/ 	.byte	0x04, 0x36
        /*00be*/ 	.short	(.L_35 - .L_34)
.L_34:
        /*00c0*/ 	.word	0x00000008
.L_35:


//--------------------- .nv.callgraph             --------------------------
	.section	.nv.callgraph,"",@"SHT_CUDA_CALLGRAPH"
	.align	4
	.sectionentsize	8
	.align		4
        /*0000*/ 	.word	0x00000000
	.align		4
        /*0004*/ 	.word	0xffffffff
	.align		4
        /*0008*/ 	.word	0x00000000
	.align		4
        /*000c*/ 	.word	0xfffffffe
	.align		4
        /*0010*/ 	.word	0x00000000
	.align		4
        /*0014*/ 	.word	0xfffffffd
	.align		4
        /*0018*/ 	.word	0x00000000
	.align		4
        /*001c*/ 	.word	0xfffffffc


//--------------------- .text._Z12CalcPageRankiiPiS_S_S_PdS0_ --------------------------
	.section	.text._Z12CalcPageRankiiPiS_S_S_PdS0_,"ax",@progbits
	.align	128
        .global         _Z12CalcPageRankiiPiS_S_S_PdS0_
        .type           _Z12CalcPageRankiiPiS_S_S_PdS0_,@function
        .size           _Z12CalcPageRankiiPiS_S_S_PdS0_,(.L_x_54 - _Z12CalcPageRankiiPiS_S_S_PdS0_)
        .other          _Z12CalcPageRankiiPiS_S_S_PdS0_,@"STO_CUDA_ENTRY STV_DEFAULT"
_Z12CalcPageRankiiPiS_S_S_PdS0_:
.text._Z12CalcPageRankiiPiS_S_S_PdS0_:
[----:B------:R-:W-:Y:S01]  /*0000*/  LDC R1, c[0x0][0x37c] ;  /* 0x0000df00ff017b82 */ /* 0x000fe20000000800 */
[----:B------:R-:W0:Y:S07]  /*0010*/  S2R R2, SR_TID.X ;  /* 0x0000000000027919 */ /* 0x000e2e0000002100 */
[----:B------:R-:W1:Y:S01]  /*0020*/  S2UR UR4, SR_CTAID.X ;  /* 0x00000000000479c3 */ /* 0x000e620000002500 */
[----:B------:R-:W2:Y:S01]  /*0030*/  LDCU UR5, c[0x0][0x380] ;  /* 0x00007000ff0577ac */ /* 0x000ea20008000800 */
[----:B------:R-:W-:Y:S01]  /*0040*/  BSSY.RECONVERGENT B1, `(.L_x_0) ;  /* 0x000020d000017945 */ /* 0x000fe20003800200 */
[----:B------:R-:W3:Y:S01]  /*0050*/  LDCU.64 UR6, c[0x0][0x358] ;  /* 0x00006b00ff0677ac */ /* 0x000ee20008000a00 */
[----:B-1----:R-:W-:-:S06]  /*0060*/  USHF.L.U32 UR4, UR4, 0xa, URZ ;  /* 0x0000000a04047899 */ /* 0x002fcc00080006ff */
[----:B0-----:R-:W-:-:S04]  /*0070*/  LOP3.LUT R2, R2, UR4, RZ, 0xfc, !PT ;  /* 0x0000000402027c12 */ /* 0x001fc8000f8efcff */
[----:B--2---:R-:W-:-:S13]  /*0080*/  ISETP.GE.AND P0, PT, R2, UR5, PT ;  /* 0x0000000502007c0c */ /* 0x004fda000bf06270 */
[----:B---3--:R-:W-:Y:S05]  /*0090*/  @P0 BRA `(.L_x_1) ;  /* 0x00000020001c0947 */ /* 0x008fea0003800000 */
[----:B------:R-:W0:Y:S08]  /*00a0*/  I2F.F64 R4, UR5 ;  /* 0x0000000500047d12 */ /* 0x000e300008201c00 */
[----:B0-----:R-:W0:Y:S01]  /*00b0*/  MUFU.RCP64H R7, R5 ;  /* 0x0000000500077308 */ /* 0x001e220000001800 */
[----:B------:R-:W-:-:S05]  /*00c0*/  VIADD R6, R5, 0x300402 ;  /* 0x0030040205067836 */ /* 0x000fca0000000000 */
[----:B------:R-:W-:Y:S01]  /*00d0*/  FSETP.GEU.AND P0, PT, |R6|, 5.8789094863358348022e-39, PT ;  /* 0x004004020600780b */ /* 0x000fe20003f0e200 */
[----:B0-----:R-:W-:-:S08]  /*00e0*/  DFMA R8, -R4, R6, 1 ;  /* 0x3ff000000408742b */ /* 0x001fd00000000106 */
[----:B------:R-:W-:-:S08]  /*00f0*/  DFMA R8, R8, R8, R8 ;  /* 0x000000080808722b */ /* 0x000fd00000000008 */
[----:B------:R-:W-:-:S08]  /*0100*/  DFMA R8, R6, R8, R6 ;  /* 0x000000080608722b */ /* 0x000fd00000000006 */
[----:B------:R-:W-:-:S08]  /*0110*/  DFMA R20, -R4, R8, 1 ;  /* 0x3ff000000414742b */ /* 0x000fd00000000108 */
[----:B------:R-:W-:Y:S01]  /*0120*/  DFMA R20, R8, R20, R8 ;  /* 0x000000140814722b */ /* 0x000fe20000000008 */
[----:B------:R-:W-:Y:S10]  /*0130*/  @P0 BRA `(.L_x_2) ;  /* 0x0000000000100947 */ /* 0x000ff40003800000 */
[----:B------:R-:W-:-:S05]  /*0140*/  LOP3.LUT R0, R5, 0x7fffffff, RZ, 0xc0, !PT ;  /* 0x7fffffff05007812 */ /* 0x000fca00078ec0ff */
[----:B------:R-:W-:Y:S01]  /*0150*/  VIADD R8, R0, 0xfff00000 ;  /* 0xfff0000000087836 */ /* 0x000fe20000000000 */
[----:B------:R-:W-:-:S07]  /*0160*/  MOV R0, 0x180 ;  /* 0x0000018000007802 */ /* 0x000fce0000000f00 */
[----:B------:R-:W-:Y:S05]  /*0170*/  CALL.REL.NOINC `($__internal_0_$__cuda_sm20_dblrcp_rn_slowpath_v3) ;  /* 0x0000002000087944 */ /* 0x000fea0003c00000 */
.L_x_2:
[----:B------:R-:W0:Y:S02]  /*0180*/  LDC.64 R4, c[0x0][0x388] ;  /* 0x0000e200ff047b82 */ /* 0x000e240000000a00 */
[----:B0-----:R-:W-:-:S06]  /*0190*/  IMAD.WIDE R4, R2, 0x4, R4 ;  /* 0x0000000402047825 */ /* 0x001fcc00078e0204 */
[----:B------:R-:W2:Y:S01]  /*01a0*/  LDG.E R4, desc[UR6][R4.64] ;  /* 0x0000000604047981 */ /* 0x000ea2000c1e1900 */
[----:B------:R-:W-:Y:S01]  /*01b0*/  BSSY.RECONVERGENT B0, `(.L_x_3) ;  /* 0x00001ef000007945 */ /* 0x000fe20003800200 */
[----:B------:R-:W-:Y:S02]  /*01c0*/  CS2R R26, SRZ ;  /* 0x00000000001a7805 */ /* 0x000fe4000001ff00 */
[----:B--2---:R-:W-:-:S13]  /*01d0*/  ISETP.GE.AND P0, PT, R4, 0x1, PT ;  /* 0x000000010400780c */ /* 0x004fda0003f06270 */
[----:B------:R-:W-:Y:S05]  /*01e0*/  @!P0 BRA `(.L_x_4) ;  /* 0x0000001c00ac8947 */ /* 0x000fea0003800000 */
[----:B------:R-:W0:Y:S02]  /*01f0*/  LDC.64 R6, c[0x0][0x398] ;  /* 0x0000e600ff067b82 */ /* 0x000e240000000a00 */
[----:B0-----:R-:W-:-:S05]  /*0200*/  IMAD.WIDE R6, R2, 0x4, R6 ;  /* 0x0000000402067825 */ /* 0x001fca00078e0206 */
[----:B------:R-:W2:Y:S01]  /*0210*/  LDG.E R3, desc[UR6][R6.64] ;  /* 0x0000000606037981 */ /* 0x000ea2000c1e1900 */
[----:B------:R-:W-:Y:S01]  /*0220*/  BSSY.RECONVERGENT B3, `(.L_x_5) ;  /* 0x00000f8000037945 */ /* 0x000fe20003800200 */
[----:B------:R-:W-:Y:S01]  /*0230*/  CS2R R26, SRZ ;  /* 0x00000000001a7805 */ /* 0x000fe2000001ff00 */
[----:B--2---:R-:W-:-:S05]  /*0240*/  VIADD R0, R3, 0x1 ;  /* 0x0000000103007836 */ /* 0x004fca0000000000 */
[----:B------:R-:W-:-:S04]  /*0250*/  VIADDMNMX R0, R4, R3, R0, !PT ;  /* 0x0000000304007246 */ /* 0x000fc80007800100 */
[----:B------:R-:W-:-:S04]  /*0260*/  IADD3 R4, PT, PT, R3, -R0, RZ ;  /* 0x8000000003047210 */ /* 0x000fc80007ffe0ff */
[----:B------:R-:W-:Y:S01]  /*0270*/  ISETP.GT.U32.AND P0, PT, R4, -0x8, PT ;  /* 0xfffffff80400780c */ /* 0x000fe20003f04070 */
[----:B------:R-:W-:-:S05]  /*0280*/  IMAD.IADD R4, R0, 0x1, -R3 ;  /* 0x0000000100047824 */ /* 0x000fca00078e0a03 */
[----:B------:R-:W-:-:S07]  /*0290*/  LOP3.LUT R5, R4, 0x7, RZ, 0xc0, !PT ;  /* 0x0000000704057812 */ /* 0x000fce00078ec0ff */
[----:B------:R-:W-:Y:S05]  /*02a0*/  @P0 BRA `(.L_x_6) ;  /* 0x0000000c00bc0947 */ /* 0x000fea0003800000 */
[----:B------:R-:W0:Y:S01]  /*02b0*/  LDC.64 R14, c[0x0][0x3a0] ;  /* 0x0000e800ff0e7b82 */ /* 0x000e220000000a00 */
[----:B------:R-:W-:Y:S02]  /*02c0*/  LOP3.LUT R6, R4, 0xfffffff8, RZ, 0xc0, !PT ;  /* 0xfffffff804067812 */ /* 0x000fe400078ec0ff */
[----:B------:R-:W-:-:S03]  /*02d0*/  CS2R R26, SRZ ;  /* 0x00000000001a7805 */ /* 0x000fc6000001ff00 */
[----:B------:R-:W-:Y:S02]  /*02e0*/  IMAD.MOV R6, RZ, RZ, -R6 ;  /* 0x000000ffff067224 */ /* 0x000fe400078e0a06 */
[----:B------:R-:W1:Y:S08]  /*02f0*/  LDC.64 R18, c[0x0][0x390] ;  /* 0x0000e400ff127b82 */ /* 0x000e700000000a00 */
[----:B------:R-:W2:Y:S01]  /*0300*/  LDC.64 R16, c[0x0][0x3a8] ;  /* 0x0000ea00ff107b82 */ /* 0x000ea20000000a00 */
[----:B0-----:R-:W-:-:S05]  /*0310*/  IADD3 R14, P0, PT, R14, 0x10, RZ ;  /* 0x000000100e0e7810 */ /* 0x001fca0007f1e0ff */
[----:B------:R-:W-:-:S08]  /*0320*/  IMAD.X R15, RZ, RZ, R15, P0 ;  /* 0x000000ffff0f7224 */ /* 0x000fd000000e060f */
.L_x_23:
[----:B------:R-:W-:-:S05]  /*0330*/  IMAD.WIDE R12, R3, 0x4, R14 ;  /* 0x00000004030c7825 */ /* 0x000fca00078e020e */
[----:B------:R-:W1:Y:S02]  /*0340*/  LDG.E R9, desc[UR6][R12.64+-0x10] ;  /* 0xfffff0060c097981 */ /* 0x000e64000c1e1900 */
[----:B-1----:R-:W-:-:S05]  /*0350*/  IMAD.WIDE R10, R9, 0x4, R18 ;  /* 0x00000004090a7825 */ /* 0x002fca00078e0212 */
[----:B------:R-:W3:Y:S01]  /*0360*/  LDG.E R24, desc[UR6][R10.64] ;  /* 0x000000060a187981 */ /* 0x000ee2000c1e1900 */
[----:B--2---:R-:W-:-:S06]  /*0370*/  IMAD.WIDE R8, R9, 0x8, R16 ;  /* 0x0000000809087825 */ /* 0x004fcc00078e0210 */
[----:B------:R-:W2:Y:S01]  /*0380*/  LDG.E.64 R8, desc[UR6][R8.64] ;  /* 0x0000000608087981 */ /* 0x000ea2000c1e1b00 */
[----:B------:R-:W-:Y:S01]  /*0390*/  MOV R22, 0x1 ;  /* 0x0000000100167802 */ /* 0x000fe20000000f00 */
[----:B------:R-:W-:Y:S01]  /*03a0*/  VIADD R6, R6, 0x8 ;  /* 0x0000000806067836 */ /* 0x000fe20000000000 */
[----:B------:R-:W-:Y:S04]  /*03b0*/  BSSY.RECONVERGENT B4, `(.L_x_7) ;  /* 0x0000014000047945 */ /* 0x000fe80003800200 */
[----:B------:R-:W-:Y:S01]  /*03c0*/  ISETP.NE.AND P1, PT, R6, RZ, PT ;  /* 0x000000ff0600720c */ /* 0x000fe20003f25270 */
[----:B---3--:R-:W0:Y:S01]  /*03d0*/  I2F.F64 R24, R24 ;  /* 0x0000001800187312 */ /* 0x008e220000201c00 */
[----:B--2---:R-:W-:-:S07]  /*03e0*/  FSETP.GEU.AND P2, PT, |R9|, 6.5827683646048100446e-37, PT ;  /* 0x036000000900780b */ /* 0x004fce0003f4e200 */
[----:B0-----:R-:W0:Y:S02]  /*03f0*/  MUFU.RCP64H R23, R25 ;  /* 0x0000001900177308 */ /* 0x001e240000001800 */
[----:B0-----:R-:W-:-:S08]  /*0400*/  DFMA R28, -R24, R22, 1 ;  /* 0x3ff00000181c742b */ /* 0x001fd00000000116 */
[----:B------:R-:W-:-:S08]  /*0410*/  DFMA R28, R28, R28, R28 ;  /* 0x0000001c1c1c722b */ /* 0x000fd0000000001c */
[----:B------:R-:W-:-:S08]  /*0420*/  DFMA R28, R22, R28, R22 ;  /* 0x0000001c161c722b */ /* 0x000fd00000000016 */
[----:B------:R-:W-:-:S08]  /*0430*/  DFMA R22, -R24, R28, 1 ;  /* 0x3ff000001816742b */ /* 0x000fd0000000011c */
[----:B------:R-:W-:-:S08]  /*0440*/  DFMA R22, R28, R22, R28 ;  /* 0x000000161c16722b */ /* 0x000fd0000000001c */
[----:B------:R-:W-:-:S08]  /*0450*/  DMUL R10, R8, R22 ;  /* 0x00000016080a7228 */ /* 0x000fd00000000000 */
[----:B------:R-:W-:-:S08]  /*0460*/  DFMA R28, -R24, R10, R8 ;  /* 0x0000000a181c722b */ /* 0x000fd00000000108 */
[----:B------:R-:W-:-:S10]  /*0470*/  DFMA R10, R22, R28, R10 ;  /* 0x0000001c160a722b */ /* 0x000fd4000000000a */
[----:B------:R-:W-:-:S05]  /*0480*/  FFMA R0, RZ, R25, R11 ;  /* 0x00000019ff007223 */ /* 0x000fca000000000b */
[----:B------:R-:W-:-:S13]  /*0490*/  FSETP.GT.AND P0, PT, |R0|, 1.469367938527859385e-39, PT ;  /* 0x001000000000780b */ /* 0x000fda0003f04200 */
[----:B------:R-:W-:Y:S05]  /*04a0*/  @P0 BRA P2, `(.L_x_8) ;  /* 0x0000000000100947 */ /* 0x000fea0001000000 */
[----:B------:R-:W-:-:S07]  /*04b0*/  MOV R0, 0x4d0 ;  /* 0x000004d000007802 */ /* 0x000fce0000000f00 */
[----:B------:R-:W-:Y:S05]  /*04c0*/  CALL.REL.NOINC `($__internal_1_$__cuda_sm20_div_rn_f64_full) ;  /* 0x0000001c00d47944 */ /* 0x000fea0003c00000 */
[----:B------:R-:W-:Y:S02]  /*04d0*/  IMAD.MOV.U32 R10, RZ, RZ, R8 ;  /* 0x000000ffff0a7224 */ /* 0x000fe400078e0008 */
[----:B------:R-:W-:-:S07]  /*04e0*/  IMAD.MOV.U32 R11, RZ, RZ, R7 ;  /* 0x000000ffff0b7224 */ /* 0x000fce00078e0007 */
.L_x_8:
[----:B------:R-:W-:Y:S05]  /*04f0*/  BSYNC.RECONVERGENT B4 ;  /* 0x0000000000047941 */ /* 0x000fea0003800200 */
.L_x_7:
[----:B------:R-:W2:Y:S02]  /*0500*/  LDG.E R23, desc[UR6][R12.64+-0xc] ;  /* 0xfffff4060c177981 */ /* 0x000ea4000c1e1900 */
[----:B--2---:R-:W-:-:S05]  /*0510*/  IMAD.WIDE R8, R23, 0x4, R18 ;  /* 0x0000000417087825 */ /* 0x004fca00078e0212 */
[----:B------:R-:W2:Y:S01]  /*0520*/  LDG.E R24, desc[UR6][R8.64] ;  /* 0x0000000608187981 */ /* 0x000ea2000c1e1900 */
[----:B------:R-:W-:-:S06]  /*0530*/  IMAD.WIDE R22, R23, 0x8, R16 ;  /* 0x0000000817167825 */ /* 0x000fcc00078e0210 */
[----:B------:R-:W3:Y:S01]  /*0540*/  LDG.E.64 R22, desc[UR6][R22.64] ;  /* 0x0000000616167981 */ /* 0x000ee2000c1e1b00 */
[----:B------:R-:W-:Y:S01]  /*0550*/  MOV R28, 0x1 ;  /* 0x00000001001c7802 */ /* 0x000fe20000000f00 */
[----:B------:R-:W-:Y:S01]  /*0560*/  BSSY.RECONVERGENT B4, `(.L_x_9) ;  /* 0x0000015000047945 */ /* 0x000fe20003800200 */
[----:B------:R-:W-:Y:S01]  /*0570*/  DADD R26, R10, R26 ;  /* 0x000000000a1a7229 */ /* 0x000fe2000000001a */
[----:B--2---:R-:W0:Y:S01]  /*0580*/  I2F.F64 R24, R24 ;  /* 0x0000001800187312 */ /* 0x004e220000201c00 */
[----:B---3--:R-:W-:-:S07]  /*0590*/  FSETP.GEU.AND P2, PT, |R23|, 6.5827683646048100446e-37, PT ;  /* 0x036000001700780b */ /* 0x008fce0003f4e200 */
        /* <DEDUP_REMOVED lines=12> */
[----:B------:R-:W-:Y:S01]  /*0660*/  IMAD.MOV.U32 R8, RZ, RZ, R22 ;  /* 0x000000ffff087224 */ /* 0x000fe200078e0016 */
[----:B------:R-:W-:Y:S01]  /*0670*/  MOV R0, 0x6a0 ;  /* 0x000006a000007802 */ /* 0x000fe20000000f00 */
[----:B------:R-:W-:-:S07]  /*0680*/  IMAD.MOV.U32 R9, RZ, RZ, R23 ;  /* 0x000000ffff097224 */ /* 0x000fce00078e0017 */
[----:B------:R-:W-:Y:S05]  /*0690*/  CALL.REL.NOINC `($__internal_1_$__cuda_sm20_div_rn_f64_full) ;  /* 0x0000001c00607944 */ /* 0x000fea0003c00000 */
[----:B------:R-:W-:-:S07]  /*06a0*/  IMAD.MOV.U32 R9, RZ, RZ, R7 ;  /* 0x000000ffff097224 */ /* 0x000fce00078e0007 */
.L_x_10:
[----:B------:R-:W-:Y:S05]  /*06b0*/  BSYNC.RECONVERGENT B4 ;  /* 0x0000000000047941 */ /* 0x000fea0003800200 */
.L_x_9:
        /* <DEDUP_REMOVED lines=26> */
[----:B------:R-:W-:Y:S01]  /*0860*/  IMAD.MOV.U32 R10, RZ, RZ, R8 ;  /* 0x000000ffff0a7224 */ /* 0x000fe200078e0008 */
[----:B------:R-:W-:-:S07]  /*0870*/  MOV R11, R7 ;  /* 0x00000007000b7202 */ /* 0x000fce0000000f00 */
.L_x_12:
[----:B------:R-:W-:Y:S05]  /*0880*/  BSYNC.RECONVERGENT B4 ;  /* 0x0000000000047941 */ /* 0x000fea0003800200 */
.L_x_11:
[----:B------:R-:W2:Y:S02]  /*0890*/  LDG.E R23, desc[UR6][R12.64+-0x4] ;  /* 0xfffffc060c177981 */ /* 0x000ea4000c1e1900 */
[----:B--2---:R-:W-:-:S05]  /*08a0*/  IMAD.WIDE R8, R23, 0x4, R18 ;  /* 0x0000000417087825 */ /* 0x004fca00078e0212 */
[----:B------:R-:W2:Y:S01]  /*08b0*/  LDG.E R24, desc[UR6][R8.64] ;  /* 0x0000000608187981 */ /* 0x000ea2000c1e1900 */
[----:B------:R-:W-:-:S06]  /*08c0*/  IMAD.WIDE R22, R23, 0x8, R16 ;  /* 0x0000000817167825 */ /* 0x000fcc00078e0210 */
[----:B------:R-:W3:Y:S01]  /*08d0*/  LDG.E.64 R22, desc[UR6][R22.64] ;  /* 0x0000000616167981 */ /* 0x000ee2000c1e1b00 */
[----:B------:R-:W-:Y:S01]  /*08e0*/  IMAD.MOV.U32 R28, RZ, RZ, 0x1 ;  /* 0x00000001ff1c7424 */ /* 0x000fe200078e00ff */
        /* <DEDUP_REMOVED lines=20> */
[----:B------:R-:W-:-:S07]  /*0a30*/  MOV R9, R7 ;  /* 0x0000000700097202 */ /* 0x000fce0000000f00 */
.L_x_14:
[----:B------:R-:W-:Y:S05]  /*0a40*/  BSYNC.RECONVERGENT B4 ;  /* 0x0000000000047941 */ /* 0x000fea0003800200 */
.L_x_13:
        /* <DEDUP_REMOVED lines=26> */
[----:B------:R-:W-:Y:S01]  /*0bf0*/  MOV R10, R8 ;  /* 0x00000008000a7202 */ /* 0x000fe20000000f00 */
[----:B------:R-:W-:-:S07]  /*0c00*/  IMAD.MOV.U32 R11, RZ, RZ, R7 ;  /* 0x000000ffff0b7224 */ /* 0x000fce00078e0007 */
.L_x_16:
[----:B------:R-:W-:Y:S05]  /*0c10*/  BSYNC.RECONVERGENT B4 ;  /* 0x0000000000047941 */ /* 0x000fea0003800200 */
.L_x_15:
        /* <DEDUP_REMOVED lines=23> */
[----:B------:R-:W-:Y:S02]  /*0d90*/  MOV R9, R23 ;  /* 0x0000001700097202 */ /* 0x000fe40000000f00 */
[----:B------:R-:W-:-:S07]  /*0da0*/  MOV R0, 0xdc0 ;  /* 0x00000dc000007802 */ /* 0x000fce0000000f00 */
[----:B------:R-:W-:Y:S05]  /*0db0*/  CALL.REL.NOINC `($__internal_1_$__cuda_sm20_div_rn_f64_full) ;  /* 0x0000001400987944 */ /* 0x000fea0003c00000 */
[----:B------:R-:W-:-:S07]  /*0dc0*/  IMAD.MOV.U32 R9, RZ, RZ, R7 ;  /* 0x000000ffff097224 */ /* 0x000fce00078e0007 */
.L_x_18:
[----:B------:R-:W-:Y:S05]  /*0dd0*/  BSYNC.RECONVERGENT B4 ;  /* 0x0000000000047941 */ /* 0x000fea0003800200 */
.L_x_17:
        /* <DEDUP_REMOVED lines=26> */
[----:B------:R-:W-:Y:S02]  /*0f80*/  IMAD.MOV.U32 R10, RZ, RZ, R8 ;  /* 0x000000ffff0a7224 */ /* 0x000fe400078e0008 */
[----:B------:R-:W-:-:S07]  /*0f90*/  IMAD.MOV.U32 R11, RZ, RZ, R7 ;  /* 0x000000ffff0b7224 */ /* 0x000fce00078e0007 */
.L_x_20:
[----:B------:R-:W-:Y:S05]  /*0fa0*/  BSYNC.RECONVERGENT B4 ;  /* 0x0000000000047941 */ /* 0x000fea0003800200 */
.L_x_19:
        /* <DEDUP_REMOVED lines=22> */
[----:B------:R-:W-:Y:S01]  /*1110*/  MOV R8, R22 ;  /* 0x0000001600087202 */ /* 0x000fe20000000f00 */
[----:B------:R-:W-:Y:S01]  /*1120*/  IMAD.MOV.U32 R9, RZ, RZ, R23 ;  /* 0x000000ffff097224 */ /* 0x000fe200078e0017 */
[----:B------:R-:W-:-:S07]  /*1130*/  MOV R0, 0x1150 ;  /* 0x0000115000007802 */ /* 0x000fce0000000f00 */
[----:B------:R-:W-:Y:S05]  /*1140*/  CALL.REL.NOINC `($__internal_1_$__cuda_sm20_div_rn_f64_full) ;  /* 0x0000001000b47944 */ /* 0x000fea0003c00000 */
[----:B------:R-:W-:-:S07]  /*1150*/  IMAD.MOV.U32 R9, RZ, RZ, R7 ;  /* 0x000000ffff097224 */ /* 0x000fce00078e0007 */
.L_x_22:
[----:B------:R-:W-:Y:S05]  /*1160*/  BSYNC.RECONVERGENT B4 ;  /* 0x0000000000047941 */ /* 0x000fea0003800200 */
.L_x_21:
[----:B------:R-:W-:Y:S01]  /*1170*/  DADD R26, R26, R8 ;  /* 0x000000001a1a7229 */ /* 0x000fe20000000008 */
[----:B------:R-:W-:Y:S01]  /*1180*/  VIADD R3, R3, 0x8 ;  /* 0x0000000803037836 */ /* 0x000fe20000000000 */
[----:B------:R-:W-:Y:S09]  /*1190*/  @P1 BRA `(.L_x_23) ;  /* 0xfffffff000641947 */ /* 0x000ff2000383ffff */
.L_x_6:
[----:B------:R-:W-:Y:S05]  /*11a0*/  BSYNC.RECONVERGENT B3 ;  /* 0x0000000000037941 */ /* 0x000fea0003800200 */
.L_x_5:
[----:B------:R-:W-:Y:S01]  /*11b0*/  ISETP.NE.AND P0, PT, R5, RZ, PT ;  /* 0x000000ff0500720c */ /* 0x000fe20003f05270 */
[----:B------:R-:W-:-:S12]  /*11c0*/  BSSY.RECONVERGENT B3, `(.L_x_24) ;  /* 0x00000ea000037945 */ /* 0x000fd80003800200 */
[----:B------:R-:W-:Y:S05]  /*11d0*/  @!P0 BRA `(.L_x_25) ;  /* 0x0000000c00a08947 */ /* 0x000fea0003800000 */
[----:B------:R-:W-:Y:S01]  /*11e0*/  ISETP.GE.U32.AND P0, PT, R5, 0x4, PT ;  /* 0x000000040500780c */ /* 0x000fe20003f06070 */
[----:B------:R-:W-:Y:S01]  /*11f0*/  BSSY.RECONVERGENT B4, `(.L_x_26) ;  /* 0x000007e000047945 */ /* 0x000fe20003800200 */
[----:B------:R-:W-:-:S11]  /*1200*/  LOP3.LUT R5, R4, 0x3, RZ, 0xc0, !PT ;  /* 0x0000000304057812 */ /* 0x000fd600078ec0ff */
[----:B------:R-:W-:Y:S05]  /*1210*/  @!P0 BRA `(.L_x_27) ;  /* 0x0000000400ec8947 */ /* 0x000fea0003800000 */
[----:B------:R-:W0:Y:S08]  /*1220*/  LDC.64 R12, c[0x0][0x3a0] ;  /* 0x0000e800ff0c7b82 */ /* 0x000e300000000a00 */
[----:B------:R-:W1:Y:S08]  /*1230*/  LDC.64 R8, c[0x0][0x390] ;  /* 0x0000e400ff087b82 */ /* 0x000e700000000a00 */
[----:B------:R-:W2:Y:S01]  /*1240*/  LDC.64 R6, c[0x0][0x3a8] ;  /* 0x0000ea00ff067b82 */ /* 0x000ea20000000a00 */
[----:B0-----:R-:W-:-:S05]  /*1250*/  IMAD.WIDE R12, R3, 0x4, R12 ;  /* 0x00000004030c7825 */ /* 0x001fca00078e020c */
[----:B------:R-:W1:Y:S02]  /*1260*/  LDG.E R11, desc[UR6][R12.64] ;  /* 0x000000060c0b7981 */ /* 0x000e64000c1e1900 */
[----:B-1----:R-:W-:-:S05]  /*1270*/  IMAD.WIDE R8, R11, 0x4, R8 ;  /* 0x000000040b087825 */ /* 0x002fca00078e0208 */
[----:B------:R-:W3:Y:S01]  /*1280*/  LDG.E R24, desc[UR6][R8.64] ;  /* 0x0000000608187981 */ /* 0x000ee2000c1e1900 */
[----:B--2---:R-:W-:-:S06]  /*1290*/  IMAD.WIDE R6, R11, 0x8, R6 ;  /* 0x000000080b067825 */ /* 0x004fcc00078e0206 */
[----:B------:R-:W2:Y:S01]  /*12a0*/  LDG.E.64 R6, desc[UR6][R6.64] ;  /* 0x0000000606067981 */ /* 0x000ea2000c1e1b00 */
[----:B------:R-:W-:Y:S01]  /*12b0*/  MOV R10, 0x1 ;  /* 0x00000001000a7802 */ /* 0x000fe20000000f00 */
[----:B------:R-:W-:Y:S01]  /*12c0*/  BSSY.RECONVERGENT B5, `(.L_x_28) ;  /* 0x0000014000057945 */ /* 0x000fe20003800200 */
        /* <DEDUP_REMOVED lines=19> */
.L_x_29:
[----:B------:R-:W-:Y:S05]  /*1400*/  BSYNC.RECONVERGENT B5 ;  /* 0x0000000000057941 */ /* 0x000fea0003800200 */
.L_x_28:
[----:B------:R-:W2:Y:S01]  /*1410*/  LDG.E R15, desc[UR6][R12.64+0x4] ;  /* 0x000004060c0f7981 */ /* 0x000ea2000c1e1900 */
[----:B------:R-:W2:Y:S08]  /*1420*/  LDC.64 R6, c[0x0][0x390] ;  /* 0x0000e400ff067b82 */ /* 0x000eb00000000a00 */
[----:B------:R-:W0:Y:S01]  /*1430*/  LDC.64 R10, c[0x0][0x3a8] ;  /* 0x0000ea00ff0a7b82 */ /* 0x000e220000000a00 */
[----:B--2---:R-:W-:-:S05]  /*1440*/  IMAD.WIDE R6, R15, 0x4, R6 ;  /* 0x000000040f067825 */ /* 0x004fca00078e0206 */
[----:B------:R-:W2:Y:S01]  /*1450*/  LDG.E R24, desc[UR6][R6.64] ;  /* 0x0000000606187981 */ /* 0x000ea2000c1e1900 */
[----:B0-----:R-:W-:-:S06]  /*1460*/  IMAD.WIDE R10, R15, 0x8, R10 ;  /* 0x000000080f0a7825 */ /* 0x001fcc00078e020a */
[----:B------:R-:W3:Y:S01]  /*1470*/  LDG.E.64 R10, desc[UR6][R10.64] ;  /* 0x000000060a0a7981 */ /* 0x000ee2000c1e1b00 */
[----:B------:R-:W-:Y:S01]  /*1480*/  MOV R14, 0x1 ;  /* 0x00000001000e7802 */ /* 0x000fe20000000f00 */
[----:B------:R-:W-:Y:S01]  /*1490*/  BSSY.RECONVERGENT B5, `(.L_x_30) ;  /* 0x0000015000057945 */ /* 0x000fe20003800200 */
        /* <DEDUP_REMOVED lines=10> */
[----:B------:R-:W-:Y:S02]  /*1540*/  DFMA R6, R14, R16, R6 ;  /* 0x000000100e06722b */ /* 0x000fe40000000006 */
[----:B------:R-:W-:-:S08]  /*1550*/  DADD R14, R26, R8 ;  /* 0x000000001a0e7229 */ /* 0x000fd00000000008 */
        /* <DEDUP_REMOVED lines=8> */
.L_x_31:
[----:B------:R-:W-:Y:S05]  /*15e0*/  BSYNC.RECONVERGENT B5 ;  /* 0x0000000000057941 */ /* 0x000fea0003800200 */
.L_x_30:
        /* <DEDUP_REMOVED lines=29> */
.L_x_33:
[----:B------:R-:W-:Y:S05]  /*17c0*/  BSYNC.RECONVERGENT B5 ;  /* 0x0000000000057941 */ /* 0x000fea0003800200 */
.L_x_32:
        /* <DEDUP_REMOVED lines=29> */
.L_x_35:
[----:B------:R-:W-:Y:S05]  /*19a0*/  BSYNC.RECONVERGENT B5 ;  /* 0x0000000000057941 */ /* 0x000fea0003800200 */
.L_x_34:
[----:B------:R-:W-:Y:S01]  /*19b0*/  DADD R26, R14, R6 ;  /* 0x000000000e1a7229 */ /* 0x000fe20000000006 */
[----:B------:R-:W-:-:S10]  /*19c0*/  IADD3 R3, PT, PT, R3, 0x4, RZ ;  /* 0x0000000403037810 */ /* 0x000fd40007ffe0ff */
.L_x_27:
[----:B------:R-:W-:Y:S05]  /*19d0*/  BSYNC.RECONVERGENT B4 ;  /* 0x0000000000047941 */ /* 0x000fea0003800200 */
.L_x_26:
[----:B------:R-:W-:-:S13]  /*19e0*/  ISETP.NE.AND P0, PT, R5, RZ, PT ;  /* 0x000000ff0500720c */ /* 0x000fda0003f05270 */
[----:B------:R-:W-:Y:S05]  /*19f0*/  @!P0 BRA `(.L_x_25) ;  /* 0x0000000400988947 */ /* 0x000fea0003800000 */
[----:B------:R-:W-:Y:S01]  /*1a00*/  ISETP.NE.AND P0, PT, R5, 0x1, PT ;  /* 0x000000010500780c */ /* 0x000fe20003f05270 */
[----:B------:R-:W-:-:S12]  /*1a10*/  BSSY.RECONVERGENT B4, `(.L_x_36) ;  /* 0x0000041000047945 */ /* 0x000fd80003800200 */
        /* <DEDUP_REMOVED lines=10> */
[----:B------:R-:W-:Y:S01]  /*1ac0*/  IMAD.MOV.U32 R10, RZ, RZ, 0x1 ;  /* 0x00000001ff0a7424 */ /* 0x000fe200078e00ff */
        /* <DEDUP_REMOVED lines=20> */
.L_x_39:
[----:B------:R-:W-:Y:S05]  /*1c10*/  BSYNC.RECONVERGENT B5 ;  /* 0x0000000000057941 */ /* 0x000fea0003800200 */
.L_x_38:
[----:B------:R-:W2:Y:S01]  /*1c20*/  LDG.E R13, desc[UR6][R12.64+0x4] ;  /* 0x000004060c0d7981 */ /* 0x000ea2000c1e1900 */
[----:B------:R-:W2:Y:S08]  /*1c30*/  LDC.64 R6, c[0x0][0x390] ;  /* 0x0000e400ff067b82 */ /* 0x000eb00000000a00 */
[----:B------:R-:W0:Y:S01]  /*1c40*/  LDC.64 R10, c[0x0][0x3a8] ;  /* 0x0000ea00ff0a7b82 */ /* 0x000e220000000a00 */
[----:B--2---:R-:W-:-:S05]  /*1c50*/  IMAD.WIDE R6, R13, 0x4, R6 ;  /* 0x000000040d067825 */ /* 0x004fca00078e0206 */
[----:B------:R-:W2:Y:S01]  /*1c60*/  LDG.E R24, desc[UR6][R6.64] ;  /* 0x0000000606187981 */ /* 0x000ea2000c1e1900 */
[----:B0-----:R-:W-:-:S06]  /*1c70*/  IMAD.WIDE R10, R13, 0x8, R10 ;  /* 0x000000080d0a7825 */ /* 0x001fcc00078e020a */
        /* <DEDUP_REMOVED lines=23> */
.L_x_41:
[----:B------:R-:W-:Y:S05]  /*1df0*/  BSYNC.RECONVERGENT B5 ;  /* 0x0000000000057941 */ /* 0x000fea0003800200 */
.L_x_40:
[----:B------:R-:W-:Y:S01]  /*1e00*/  DADD R26, R26, R6 ;  /* 0x000000001a1a7229 */ /* 0x000fe20000000006 */
[----:B------:R-:W-:-:S10]  /*1e10*/  VIADD R3, R3, 0x2 ;  /* 0x0000000203037836 */ /* 0x000fd40000000000 */
.L_x_37:
[----:B------:R-:W-:Y:S05]  /*1e20*/  BSYNC.RECONVERGENT B4 ;  /* 0x0000000000047941 */ /* 0x000fea0003800200 */
.L_x_36:
[----:B------:R-:W-:-:S04]  /*1e30*/  LOP3.LUT R4, R4, 0x1, RZ, 0xc0, !PT ;  /* 0x0000000104047812 */ /* 0x000fc800078ec0ff */
[----:B------:R-:W-:-:S13]  /*1e40*/  ISETP.NE.U32.AND P0, PT, R4, 0x1, PT ;  /* 0x000000010400780c */ /* 0x000fda0003f05070 */
[----:B------:R-:W-:Y:S05]  /*1e50*/  @P0 BRA `(.L_x_25) ;  /* 0x0000000000800947 */ /* 0x000fea0003800000 */
[----:B------:R-:W0:Y:S08]  /*1e60*/  LDC.64 R4, c[0x0][0x3a0] ;  /* 0x0000e800ff047b82 */ /* 0x000e300000000a00 */
[----:B------:R-:W1:Y:S08]  /*1e70*/  LDC.64 R8, c[0x0][0x390] ;  /* 0x0000e400ff087b82 */ /* 0x000e700000000a00 */
[----:B------:R-:W2:Y:S01]  /*1e80*/  LDC.64 R6, c[0x0][0x3a8] ;  /* 0x0000ea00ff067b82 */ /* 0x000ea20000000a00 */
[----:B0-----:R-:W-:-:S06]  /*1e90*/  IMAD.WIDE R4, R3, 0x4, R4 ;  /* 0x0000000403047825 */ /* 0x001fcc00078e0204 */
        /* <DEDUP_REMOVED lines=26> */
.L_x_43:
[----:B------:R-:W-:Y:S05]  /*2040*/  BSYNC.RECONVERGENT B4 ;  /* 0x0000000000047941 */ /* 0x000fea0003800200 */
.L_x_42:
[----:B------:R-:W-:-:S11]  /*2050*/  DADD R26, R26, R8 ;  /* 0x000000001a1a7229 */ /* 0x000fd60000000008 */
.L_x_25:
[----:B------:R-:W-:Y:S05]  /*2060*/  BSYNC.RECONVERGENT B3 ;  /* 0x0000000000037941 */ /* 0x000fea0003800200 */
.L_x_24:
[----:B------:R-:W-:Y:S01]  /*2070*/  UMOV UR8, 0x33333333 ;  /* 0x3333333300087882 */ /* 0x000fe20000000000 */
[----:B------:R-:W-:Y:S02]  /*2080*/  UMOV UR9, 0x3feb3333 ;  /* 0x3feb333300097882 */ /* 0x000fe40000000000 */
[----:B------:R-:W-:-:S11]  /*2090*/  DMUL R26, R26, UR8 ;  /* 0x000000081a1a7c28 */ /* 0x000fd60008000000 */
.L_x_4:
[----:B------:R-:W-:Y:S05]  /*20a0*/  BSYNC.RECONVERGENT B0 ;  /* 0x0000000000007941 */ /* 0x000fea0003800200 */
.L_x_3:
[----:B------:R-:W0:Y:S01]  /*20b0*/  LDC.64 R4, c[0x0][0x3b0] ;  /* 0x0000ec00ff047b82 */ /* 0x000e220000000a00 */
[----:B------:R-:W-:Y:S01]  /*20c0*/  UMOV UR8, 0x33333334 ;  /* 0x3333333400087882 */ /* 0x000fe20000000000 */
[----:B------:R-:W-:Y:S02]  /*20d0*/  UMOV UR9, 0x3fc33333 ;  /* 0x3fc3333300097882 */ /* 0x000fe40000000000 */
[----:B------:R-:W-:Y:S01]  /*20e0*/  DFMA R20, R20, UR8, R26 ;  /* 0x0000000814147c2b */ /* 0x000fe2000800001a */
[----:B0-----:R-:W-:-:S06]  /*20f0*/  IMAD.WIDE R4, R2, 0x8, R4 ;  /* 0x0000000802047825 */ /* 0x001fcc00078e0204 */
[----:B------:R0:W-:Y:S04]  /*2100*/  STG.E.64 desc[UR6][R4.64], R20 ;  /* 0x0000001404007986 */ /* 0x0001e8000c101b06 */
.L_x_1:
[----:B------:R-:W-:Y:S05]  /*2110*/  BSYNC.RECONVERGENT B1 ;  /* 0x0000000000017941 */ /* 0x000fea0003800200 */
.L_x_0:
[----:B0-----:R-:W0:Y:S08]  /*2120*/  LDC.64 R4, c[0x0][0x3b0] ;  /* 0x0000ec00ff047b82 */ /* 0x001e300000000a00 */
[----:B------:R-:W1:Y:S01]  /*2130*/  LDC.64 R6, c[0x0][0x3a8] ;  /* 0x0000ea00ff067b82 */ /* 0x000e620000000a00 */
[----:B0-----:R-:W-:-:S07]  /*2140*/  IMAD.WIDE R4, R2, 0x8, R4 ;  /* 0x0000000802047825 */ /* 0x001fce00078e0204 */
[----:B------:R-:W-:Y:S06]  /*2150*/  BAR.SYNC.DEFER_BLOCKING 0x0 ;  /* 0x0000000000007b1d */ /* 0x000fec0000010000 */
[----:B------:R-:W2:Y:S01]  /*2160*/  LDG.E.64 R4, desc[UR6][R4.64] ;  /* 0x0000000604047981 */ /* 0x000ea2000c1e1b00 */
[----:B-1----:R-:W-:-:S05]  /*2170*/  IMAD.WIDE R2, R2, 0x8, R6 ;  /* 0x0000000802027825 */ /* 0x002fca00078e0206 */
[----:B--2---:R-:W-:Y:S01]  /*2180*/  STG.E.64 desc[UR6][R2.64], R4 ;  /* 0x0000000402007986 */ /* 0x004fe2000c101b06 */
[----:B------:R-:W-:Y:S05]  /*2190*/  EXIT ;  /* 0x000000000000794d */ /* 0x000fea0003800000 */
        .weak           $__internal_0_$__cuda_sm20_dblrcp_rn_slowpath_v3
        .type           $__internal_0_$__cuda_sm20_dblrcp_rn_slowpath_v3,@function
        .size           $__internal_0_$__cuda_sm20_dblrcp_rn_slowpath_v3,($__internal_1_$__cuda_sm20_div_rn_f64_full - $__internal_0_$__cuda_sm20_dblrcp_rn_slowpath_v3)
$__internal_0_$__cuda_sm20_dblrcp_rn_slowpath_v3:
[----:B------:R-:W-:-:S14]  /*21a0*/  DSETP.GTU.AND P0, PT, |R4|, +INF , PT ;  /* 0x7ff000000400742a */ /* 0x000fdc0003f0c200 */
[----:B------:R-:W-:Y:S05]  /*21b0*/  @P0 BRA `(.L_x_44) ;  /* 0x00000000007c0947 */ /* 0x000fea0003800000 */
[----:B------:R-:W-:-:S05]  /*21c0*/  LOP3.LUT R3, R5, 0x7fffffff, RZ, 0xc0, !PT ;  /* 0x7fffffff05037812 */ /* 0x000fca00078ec0ff */
[----:B------:R-:W-:-:S05]  /*21d0*/  VIADD R6, R3, 0xffffffff ;  /* 0xffffffff03067836 */ /* 0x000fca0000000000 */
[----:B------:R-:W-:-:S13]  /*21e0*/  ISETP.GE.U32.AND P0, PT, R6, 0x7fefffff, PT ;  /* 0x7fefffff0600780c */ /* 0x000fda0003f06070 */
[----:B------:R-:W-:Y:S01]  /*21f0*/  @P0 LOP3.LUT R7, R5, 0x7ff00000, RZ, 0x3c, !PT ;  /* 0x7ff0000005070812 */ /* 0x000fe200078e3cff */
[----:B------:R-:W-:Y:S01]  /*2200*/  @P0 IMAD.MOV.U32 R6, RZ, RZ, RZ ;  /* 0x000000ffff060224 */ /* 0x000fe200078e00ff */
[----:B------:R-:W-:Y:S06]  /*2210*/  @P0 BRA `(.L_x_45) ;  /* 0x00000000006c0947 */ /* 0x000fec0003800000 */
[----:B------:R-:W-:-:S13]  /*2220*/  ISETP.GE.U32.AND P0, PT, R3, 0x1000001, PT ;  /* 0x010000010300780c */ /* 0x000fda0003f06070 */
[----:B------:R-:W-:Y:S05]  /*2230*/  @!P0 BRA `(.L_x_46) ;  /* 0x0000000000348947 */ /* 0x000fea0003800000 */
[----:B------:R-:W-:Y:S01]  /*2240*/  IADD3 R7, PT, PT, R5, -0x3fe00000, RZ ;  /* 0xc020000005077810 */ /* 0x000fe20007ffe0ff */
[----:B------:R-:W-:-:S03]  /*2250*/  IMAD.MOV.U32 R6, RZ, RZ, R4 ;  /* 0x000000ffff067224 */ /* 0x000fc600078e0004 */
[----:B------:R-:W0:Y:S03]  /*2260*/  MUFU.RCP64H R9, R7 ;  /* 0x0000000700097308 */ /* 0x000e260000001800 */
[----:B0-----:R-:W-:-:S08]  /*2270*/  DFMA R10, -R6, R8, 1 ;  /* 0x3ff00000060a742b */ /* 0x001fd00000000108 */
[----:B------:R-:W-:-:S08]  /*2280*/  DFMA R10, R10, R10, R10 ;  /* 0x0000000a0a0a722b */ /* 0x000fd0000000000a */
[----:B------:R-:W-:-:S08]  /*2290*/  DFMA R10, R8, R10, R8 ;  /* 0x0000000a080a722b */ /* 0x000fd00000000008 */
[----:B------:R-:W-:-:S08]  /*22a0*/  DFMA R8, -R6, R10, 1 ;  /* 0x3ff000000608742b */ /* 0x000fd0000000010a */
[----:B------:R-:W-:-:S08]  /*22b0*/  DFMA R8, R10, R8, R10 ;  /* 0x000000080a08722b */ /* 0x000fd0000000000a */
[----:B------:R-:W-:-:S08]  /*22c0*/  DMUL R8, R8, 2.2250738585072013831e-308 ;  /* 0x0010000008087828 */ /* 0x000fd00000000000 */
[----:B------:R-:W-:-:S08]  /*22d0*/  DFMA R4, -R4, R8, 1 ;  /* 0x3ff000000404742b */ /* 0x000fd00000000108 */
[----:B------:R-:W-:-:S08]  /*22e0*/  DFMA R4, R4, R4, R4 ;  /* 0x000000040404722b */ /* 0x000fd00000000004 */
[----:B------:R-:W-:Y:S01]  /*22f0*/  DFMA R6, R8, R4, R8 ;  /* 0x000000040806722b */ /* 0x000fe20000000008 */
[----:B------:R-:W-:Y:S10]  /*2300*/  BRA `(.L_x_45) ;  /* 0x0000000000307947 */ /* 0x000ff40003800000 */
.L_x_46:
[----:B------:R-:W-:Y:S01]  /*2310*/  DMUL R4, R4, 8.11296384146066816958e+31 ;  /* 0x4690000004047828 */ /* 0x000fe20000000000 */
[----:B------:R-:W-:-:S05]  /*2320*/  IMAD.MOV.U32 R6, RZ, RZ, R8 ;  /* 0x000000ffff067224 */ /* 0x000fca00078e0008 */
[----:B------:R-:W0:Y:S02]  /*2330*/  MUFU.RCP64H R7, R5 ;  /* 0x0000000500077308 */ /* 0x000e240000001800 */
[----:B0-----:R-:W-:-:S08]  /*2340*/  DFMA R8, -R4, R6, 1 ;  /* 0x3ff000000408742b */ /* 0x001fd00000000106 */
[----:B------:R-:W-:-:S08]  /*2350*/  DFMA R8, R8, R8, R8 ;  /* 0x000000080808722b */ /* 0x000fd00000000008 */
[----:B------:R-:W-:-:S08]  /*2360*/  DFMA R8, R6, R8, R6 ;  /* 0x000000080608722b */ /* 0x000fd00000000006 */
[----:B------:R-:W-:-:S08]  /*2370*/  DFMA R6, -R4, R8, 1 ;  /* 0x3ff000000406742b */ /* 0x000fd00000000108 */
[----:B------:R-:W-:-:S08]  /*2380*/  DFMA R6, R8, R6, R8 ;  /* 0x000000060806722b */ /* 0x000fd00000000008 */
[----:B------:R-:W-:Y:S01]  /*2390*/  DMUL R6, R6, 8.11296384146066816958e+31 ;  /* 0x4690000006067828 */ /* 0x000fe20000000000 */
[----:B------:R-:W-:Y:S10]  /*23a0*/  BRA `(.L_x_45) ;  /* 0x0000000000087947 */ /* 0x000ff40003800000 */
.L_x_44:
[----:B------:R-:W-:Y:S01]  /*23b0*/  LOP3.LUT R7, R5, 0x80000, RZ, 0xfc, !PT ;  /* 0x0008000005077812 */ /* 0x000fe200078efcff */
[----:B------:R-:W-:-:S07]  /*23c0*/  IMAD.MOV.U32 R6, RZ, RZ, R4 ;  /* 0x000000ffff067224 */ /* 0x000fce00078e0004 */
.L_x_45:
[----:B------:R-:W-:Y:S01]  /*23d0*/  IMAD.MOV.U32 R4, RZ, RZ, R0 ;  /* 0x000000ffff047224 */ /* 0x000fe200078e0000 */
[----:B------:R-:W-:Y:S01]  /*23e0*/  MOV R20, R6 ;  /* 0x0000000600147202 */ /* 0x000fe20000000f00 */
[----:B------:R-:W-:Y:S02]  /*23f0*/  IMAD.MOV.U32 R5, RZ, RZ, 0x0 ;  /* 0x00000000ff057424 */ /* 0x000fe400078e00ff */
[----:B------:R-:W-:Y:S02]  /*2400*/  IMAD.MOV.U32 R21, RZ, RZ, R7 ;  /* 0x000000ffff157224 */ /* 0x000fe400078e0007 */
[----:B------:R-:W-:Y:S05]  /*2410*/  RET.REL.NODEC R4 `(_Z12CalcPageRankiiPiS_S_S_PdS0_) ;  /* 0xffffffd804f87950 */ /* 0x000fea0003c3ffff */
        .weak           $__internal_1_$__cuda_sm20_div_rn_f64_full
        .type           $__internal_1_$__cuda_sm20_div_rn_f64_full,@function
        .size           $__internal_1_$__cuda_sm20_div_rn_f64_full,(.L_x_54 - $__internal_1_$__cuda_sm20_div_rn_f64_full)
$__internal_1_$__cuda_sm20_div_rn_f64_full:
[C---:B------:R-:W-:Y:S01]  /*2420*/  FSETP.GEU.AND P0, PT, |R25|.reuse, 1.469367938527859385e-39, PT ;  /* 0x001000001900780b */ /* 0x040fe20003f0e200 */
[----:B------:R-:W-:Y:S01]  /*2430*/  IMAD.MOV.U32 R31, RZ, RZ, R9 ;  /* 0x000000ffff1f7224 */ /* 0x000fe200078e0009 */
[C---:B------:R-:W-:Y:S01]  /*2440*/  LOP3.LUT R22, R25.reuse, 0x800fffff, RZ, 0xc0, !PT ;  /* 0x800fffff19167812 */ /* 0x040fe200078ec0ff */
[----:B------:R-:W-:Y:S01]  /*2450*/  IMAD.MOV.U32 R28, RZ, RZ, 0x1 ;  /* 0x00000001ff1c7424 */ /* 0x000fe200078e00ff */
[----:B------:R-:W-:Y:S01]  /*2460*/  LOP3.LUT R10, R25, 0x7ff00000, RZ, 0xc0, !PT ;  /* 0x7ff00000190a7812 */ /* 0x000fe200078ec0ff */
[----:B------:R-:W-:Y:S01]  /*2470*/  IMAD.MOV.U32 R30, RZ, RZ, R8 ;  /* 0x000000ffff1e7224 */ /* 0x000fe200078e0008 */
[----:B------:R-:W-:Y:S01]  /*2480*/  LOP3.LUT R23, R22, 0x3ff00000, RZ, 0xfc, !PT ;  /* 0x3ff0000016177812 */ /* 0x000fe200078efcff */
[----:B------:R-:W-:Y:S01]  /*2490*/  BSSY.RECONVERGENT B2, `(.L_x_47) ;  /* 0x0000057000027945 */ /* 0x000fe20003800200 */
[----:B------:R-:W-:Y:S02]  /*24a0*/  MOV R22, R24 ;  /* 0x0000001800167202 */ /* 0x000fe40000000f00 */
[----:B------:R-:W-:-:S02]  /*24b0*/  FSETP.GEU.AND P3, PT, |R31|, 1.469367938527859385e-39, PT ;  /* 0x001000001f00780b */ /* 0x000fc40003f6e200 */
[----:B------:R-:W-:Y:S01]  /*24c0*/  LOP3.LUT R7, R31, 0x7ff00000, RZ, 0xc0, !PT ;  /* 0x7ff000001f077812 */ /* 0x000fe200078ec0ff */
[----:B------:R-:W-:-:S03]  /*24d0*/  @!P0 DMUL R22, R24, 8.98846567431157953865e+307 ;  /* 0x7fe0000018168828 */ /* 0x000fc60000000000 */
[----:B------:R-:W-:-:S03]  /*24e0*/  ISETP.GE.U32.AND P2, PT, R7, R10, PT ;  /* 0x0000000a0700720c */ /* 0x000fc60003f46070 */
[----:B------:R-:W0:Y:S04]  /*24f0*/  MUFU.RCP64H R29, R23 ;  /* 0x00000017001d7308 */ /* 0x000e280000001800 */
[----:B------:R-:W-:Y:S01]  /*2500*/  @!P3 LOP3.LUT R8, R25, 0x7ff00000, RZ, 0xc0, !PT ;  /* 0x7ff000001908b812 */ /* 0x000fe200078ec0ff */
[----:B------:R-:W-:Y:S01]  /*2510*/  @!P3 IMAD.MOV.U32 R34, RZ, RZ, RZ ;  /* 0x000000ffff22b224 */ /* 0x000fe200078e00ff */
[----:B------:R-:W-:Y:S02]  /*2520*/  @!P0 LOP3.LUT R10, R23, 0x7ff00000, RZ, 0xc0, !PT ;  /* 0x7ff00000170a8812 */ /* 0x000fe400078ec0ff */
[----:B------:R-:W-:Y:S02]  /*2530*/  @!P3 ISETP.GE.U32.AND P4, PT, R7, R8, PT ;  /* 0x000000080700b20c */ /* 0x000fe40003f86070 */
[----:B------:R-:W-:-:S04]  /*2540*/  MOV R8, 0x1ca00000 ;  /* 0x1ca0000000087802 */ /* 0x000fc80000000f00 */
[C---:B------:R-:W-:Y:S02]  /*2550*/  @!P3 SEL R11, R8.reuse, 0x63400000, !P4 ;  /* 0x63400000080bb807 */ /* 0x040fe40006000000 */
[----:B------:R-:W-:Y:S01]  /*2560*/  SEL R9, R8, 0x63400000, !P2 ;  /* 0x6340000008097807 */ /* 0x000fe20005000000 */
[----:B0-----:R-:W-:Y:S01]  /*2570*/  DFMA R32, R28, -R22, 1 ;  /* 0x3ff000001c20742b */ /* 0x001fe20000000816 */
[----:B------:R-:W-:-:S04]  /*2580*/  @!P3 LOP3.LUT R11, R11, 0x80000000, R31, 0xf8, !PT ;  /* 0x800000000b0bb812 */ /* 0x000fc800078ef81f */
[----:B------:R-:W-:-:S03]  /*2590*/  @!P3 LOP3.LUT R35, R11, 0x100000, RZ, 0xfc, !PT ;  /* 0x001000000b23b812 */ /* 0x000fc600078efcff */
[----:B------:R-:W-:-:S08]  /*25a0*/  DFMA R32, R32, R32, R32 ;  /* 0x000000202020722b */ /* 0x000fd00000000020 */
[----:B------:R-:W-:Y:S01]  /*25b0*/  DFMA R28, R28, R32, R28 ;  /* 0x000000201c1c722b */ /* 0x000fe2000000001c */
[----:B------:R-:W-:Y:S01]  /*25c0*/  LOP3.LUT R33, R9, 0x800fffff, R31, 0xf8, !PT ;  /* 0x800fffff09217812 */ /* 0x000fe200078ef81f */
[----:B------:R-:W-:Y:S02]  /*25d0*/  IMAD.MOV.U32 R32, RZ, RZ, R30 ;  /* 0x000000ffff207224 */ /* 0x000fe400078e001e */
[----:B------:R-:W-:-:S04]  /*25e0*/  IMAD.MOV.U32 R9, RZ, RZ, R7 ;  /* 0x000000ffff097224 */ /* 0x000fc800078e0007 */
[----:B------:R-:W-:Y:S02]  /*25f0*/  DFMA R36, R28, -R22, 1 ;  /* 0x3ff000001c24742b */ /* 0x000fe40000000816 */
[----:B------:R-:W-:-:S06]  /*2600*/  @!P3 DFMA R32, R32, 2, -R34 ;  /* 0x400000002020b82b */ /* 0x000fcc0000000822 */
[----:B------:R-:W-:-:S04]  /*2610*/  DFMA R36, R28, R36, R28 ;  /* 0x000000241c24722b */ /* 0x000fc8000000001c */
[----:B------:R-:W-:-:S04]  /*2620*/  @!P3 LOP3.LUT R9, R33, 0x7ff00000, RZ, 0xc0, !PT ;  /* 0x7ff000002109b812 */ /* 0x000fc800078ec0ff */
[----:B------:R-:W-:Y:S01]  /*2630*/  IADD3 R11, PT, PT, R9, -0x1, RZ ;  /* 0xffffffff090b7810 */ /* 0x000fe20007ffe0ff */
[----:B------:R-:W-:-:S03]  /*2640*/  DMUL R34, R36, R32 ;  /* 0x0000002024227228 */ /* 0x000fc60000000000 */
[----:B------:R-:W-:Y:S01]  /*2650*/  ISETP.GT.U32.AND P0, PT, R11, 0x7feffffe, PT ;  /* 0x7feffffe0b00780c */ /* 0x000fe20003f04070 */
[----:B------:R-:W-:-:S04]  /*2660*/  VIADD R11, R10, 0xffffffff ;  /* 0xffffffff0a0b7836 */ /* 0x000fc80000000000 */
[----:B------:R-:W-:Y:S01]  /*2670*/  DFMA R28, R34, -R22, R32 ;  /* 0x80000016221c722b */ /* 0x000fe20000000020 */
[----:B------:R-:W-:-:S07]  /*2680*/  ISETP.GT.U32.OR P0, PT, R11, 0x7feffffe, P0 ;  /* 0x7feffffe0b00780c */ /* 0x000fce0000704470 */
[----:B------:R-:W-:-:S06]  /*2690*/  DFMA R28, R36, R28, R34 ;  /* 0x0000001c241c722b */ /* 0x000fcc0000000022 */
[----:B------:R-:W-:Y:S05]  /*26a0*/  @P0 BRA `(.L_x_48) ;  /* 0x0000000000740947 */ /* 0x000fea0003800000 */
[----:B------:R-:W-:-:S04]  /*26b0*/  LOP3.LUT R10, R25, 0x7ff00000, RZ, 0xc0, !PT ;  /* 0x7ff00000190a7812 */ /* 0x000fc800078ec0ff */
[CC--:B------:R-:W-:Y:S02]  /*26c0*/  VIADDMNMX R9, R7.reuse, -R10.reuse, 0xb9600000, !PT ;  /* 0xb960000007097446 */ /* 0x0c0fe4000780090a */
[----:B------:R-:W-:Y:S02]  /*26d0*/  ISETP.GE.U32.AND P0, PT, R7, R10, PT ;  /* 0x0000000a0700720c */ /* 0x000fe40003f06070 */
[----:B------:R-:W-:Y:S02]  /*26e0*/  VIMNMX R9, PT, PT, R9, 0x46a00000, PT ;  /* 0x46a0000009097848 */ /* 0x000fe40003fe0100 */
[----:B------:R-:W-:Y:S02]  /*26f0*/  SEL R8, R8, 0x63400000, !P0 ;  /* 0x6340000008087807 */ /* 0x000fe40004000000 */
[----:B------:R-:W-:-:S03]  /*2700*/  MOV R10, RZ ;  /* 0x000000ff000a7202 */ /* 0x000fc60000000f00 */
[----:B------:R-:W-:-:S04]  /*2710*/  IMAD.IADD R8, R9, 0x1, -R8 ;  /* 0x0000000109087824 */ /* 0x000fc800078e0a08 */
[----:B------:R-:W-:-:S06]  /*2720*/  VIADD R11, R8, 0x7fe00000 ;  /* 0x7fe00000080b7836 */ /* 0x000fcc0000000000 */
[----:B------:R-:W-:-:S10]  /*2730*/  DMUL R34, R28, R10 ;  /* 0x0000000a1c227228 */ /* 0x000fd40000000000 */
[----:B------:R-:W-:-:S13]  /*2740*/  FSETP.GTU.AND P0, PT, |R35|, 1.469367938527859385e-39, PT ;  /* 0x001000002300780b */ /* 0x000fda0003f0c200 */
[----:B------:R-:W-:Y:S05]  /*2750*/  @P0 BRA `(.L_x_49) ;  /* 0x0000000000a80947 */ /* 0x000fea0003800000 */
[----:B------:R-:W-:-:S06]  /*2760*/  DFMA R22, R28, -R22, R32 ;  /* 0x800000161c16722b */ /* 0x000fcc0000000020 */
[----:B------:R-:W-:-:S04]  /*2770*/  IMAD.MOV.U32 R22, RZ, RZ, RZ ;  /* 0x000000ffff167224 */ /* 0x000fc800078e00ff */
[C---:B------:R-:W-:Y:S02]  /*2780*/  FSETP.NEU.AND P0, PT, R23.reuse, RZ, PT ;  /* 0x000000ff1700720b */ /* 0x040fe40003f0d000 */
[----:B------:R-:W-:-:S04]  /*2790*/  LOP3.LUT R24, R23, 0x80000000, R25, 0x48, !PT ;  /* 0x8000000017187812 */ /* 0x000fc800078e4819 */
[----:B------:R-:W-:-:S07]  /*27a0*/  LOP3.LUT R23, R24, R11, RZ, 0xfc, !PT ;  /* 0x0000000b18177212 */ /* 0x000fce00078efcff */
[----:B------:R-:W-:Y:S05]  /*27b0*/  @!P0 BRA `(.L_x_49) ;  /* 0x0000000000908947 */ /* 0x000fea0003800000 */
[----:B------:R-:W-:Y:S01]  /*27c0*/  IMAD.MOV R11, RZ, RZ, -R8 ;  /* 0x000000ffff0b7224 */ /* 0x000fe200078e0a08 */
[----:B------:R-:W-:Y:S02]  /*27d0*/  MOV R10, RZ ;  /* 0x000000ff000a7202 */ /* 0x000fe40000000f00 */
[----:B------:R-:W-:-:S04]  /*27e0*/  IADD3 R8, PT, PT, -R8, -0x43300000, RZ ;  /* 0xbcd0000008087810 */ /* 0x000fc80007ffe1ff */
[----:B------:R-:W-:Y:S02]  /*27f0*/  DFMA R10, R34, -R10, R28 ;  /* 0x8000000a220a722b */ /* 0x000fe4000000001c */
[----:B------:R-:W-:-:S08]  /*2800*/  DMUL.RP R28, R28, R22 ;  /* 0x000000161c1c7228 */ /* 0x000fd00000008000 */
[----:B------:R-:W-:Y:S02]  /*2810*/  FSETP.NEU.AND P0, PT, |R11|, R8, PT ;  /* 0x000000080b00720b */ /* 0x000fe40003f0d200 */
[----:B------:R-:W-:Y:S02]  /*2820*/  LOP3.LUT R24, R29, R24, RZ, 0x3c, !PT ;  /* 0x000000181d187212 */ /* 0x000fe400078e3cff */
[----:B------:R-:W-:Y:S02]  /*2830*/  FSEL R8, R28, R34, !P0 ;  /* 0x000000221c087208 */ /* 0x000fe40004000000 */
[----:B------:R-:W-:-:S03]  /*2840*/  FSEL R9, R24, R35, !P0 ;  /* 0x0000002318097208 */ /* 0x000fc60004000000 */
[----:B------:R-:W-:Y:S02]  /*2850*/  IMAD.MOV.U32 R34, RZ, RZ, R8 ;  /* 0x000000ffff227224 */ /* 0x000fe400078e0008 */
[----:B------:R-:W-:Y:S01]  /*2860*/  IMAD.MOV.U32 R35, RZ, RZ, R9 ;  /* 0x000000ffff237224 */ /* 0x000fe200078e0009 */
[----:B------:R-:W-:Y:S06]  /*2870*/  BRA `(.L_x_49) ;  /* 0x0000000000607947 */ /* 0x000fec0003800000 */
.L_x_48:
[----:B------:R-:W-:-:S14]  /*2880*/  DSETP.NAN.AND P0, PT, R30, R30, PT ;  /* 0x0000001e1e00722a */ /* 0x000fdc0003f08000 */
[----:B------:R-:W-:Y:S05]  /*2890*/  @P0 BRA `(.L_x_50) ;  /* 0x00000000004c0947 */ /* 0x000fea0003800000 */
[----:B------:R-:W-:-:S14]  /*28a0*/  DSETP.NAN.AND P0, PT, R24, R24, PT ;  /* 0x000000181800722a */ /* 0x000fdc0003f08000 */
[----:B------:R-:W-:Y:S05]  /*28b0*/  @P0 BRA `(.L_x_51) ;  /* 0x0000000000340947 */ /* 0x000fea0003800000 */
[----:B------:R-:W-:Y:S01]  /*28c0*/  ISETP.NE.AND P0, PT, R9, R10, PT ;  /* 0x0000000a0900720c */ /* 0x000fe20003f05270 */
[----:B------:R-:W-:Y:S01]  /*28d0*/  IMAD.MOV.U32 R35, RZ, RZ, -0x80000 ;  /* 0xfff80000ff237424 */ /* 0x000fe200078e00ff */
[----:B------:R-:W-:-:S11]  /*28e0*/  MOV R34, 0x0 ;  /* 0x0000000000227802 */ /* 0x000fd60000000f00 */
[----:B------:R-:W-:Y:S05]  /*28f0*/  @!P0 BRA `(.L_x_49) ;  /* 0x0000000000408947 */ /* 0x000fea0003800000 */
[----:B------:R-:W-:Y:S02]  /*2900*/  ISETP.NE.AND P0, PT, R9, 0x7ff00000, PT ;  /* 0x7ff000000900780c */ /* 0x000fe40003f05270 */
[----:B------:R-:W-:Y:S02]  /*2910*/  LOP3.LUT R25, R31, 0x80000000, R25, 0x48, !PT ;  /* 0x800000001f197812 */ /* 0x000fe400078e4819 */
[----:B------:R-:W-:-:S13]  /*2920*/  ISETP.EQ.OR P0, PT, R10, RZ, !P0 ;  /* 0x000000ff0a00720c */ /* 0x000fda0004702670 */
[----:B------:R-:W-:Y:S01]  /*2930*/  @P0 LOP3.LUT R7, R25, 0x7ff00000, RZ, 0xfc, !PT ;  /* 0x7ff0000019070812 */ /* 0x000fe200078efcff */
[----:B------:R-:W-:Y:S01]  /*2940*/  @!P0 IMAD.MOV.U32 R34, RZ, RZ, RZ ;  /* 0x000000ffff228224 */ /* 0x000fe200078e00ff */
[----:B------:R-:W-:Y:S01]  /*2950*/  @!P0 MOV R35, R25 ;  /* 0x0000001900238202 */ /* 0x000fe20000000f00 */
[----:B------:R-:W-:Y:S02]  /*2960*/  @P0 IMAD.MOV.U32 R34, RZ, RZ, RZ ;  /* 0x000000ffff220224 */ /* 0x000fe400078e00ff */
[----:B------:R-:W-:Y:S01]  /*2970*/  @P0 IMAD.MOV.U32 R35, RZ, RZ, R7 ;  /* 0x000000ffff230224 */ /* 0x000fe200078e0007 */
[----:B------:R-:W-:Y:S06]  /*2980*/  BRA `(.L_x_49) ;  /* 0x00000000001c7947 */ /* 0x000fec0003800000 */
.L_x_51:
[----:B------:R-:W-:Y:S02]  /*2990*/  LOP3.LUT R7, R25, 0x80000, RZ, 0xfc, !PT ;  /* 0x0008000019077812 */ /* 0x000fe400078efcff */
[----:B------:R-:W-:-:S03]  /*29a0*/  MOV R34, R24 ;  /* 0x0000001800227202 */ /* 0x000fc60000000f00 */
[----:B------:R-:W-:Y:S01]  /*29b0*/  IMAD.MOV.U32 R35, RZ, RZ, R7 ;  /* 0x000000ffff237224 */ /* 0x000fe200078e0007 */
[----:B------:R-:W-:Y:S06]  /*29c0*/  BRA `(.L_x_49) ;  /* 0x00000000000c7947 */ /* 0x000fec0003800000 */
.L_x_50:
[----:B------:R-:W-:Y:S01]  /*29d0*/  LOP3.LUT R7, R31, 0x80000, RZ, 0xfc, !PT ;  /* 0x000800001f077812 */ /* 0x000fe200078efcff */
[----:B------:R-:W-:-:S03]  /*29e0*/  IMAD.MOV.U32 R34, RZ, RZ, R30 ;  /* 0x000000ffff227224 */ /* 0x000fc600078e001e */
[----:B------:R-:W-:-:S07]  /*29f0*/  MOV R35, R7 ;  /* 0x0000000700237202 */ /* 0x000fce0000000f00 */
.L_x_49:
[----:B------:R-:W-:Y:S05]  /*2a00*/  BSYNC.RECONVERGENT B2 ;  /* 0x0000000000027941 */ /* 0x000fea0003800200 */
.L_x_47:
[----:B------:R-:W-:Y:S01]  /*2a10*/  MOV R10, R0 ;  /* 0x00000000000a7202 */ /* 0x000fe20000000f00 */
[----:B------:R-:W-:Y:S02]  /*2a20*/  IMAD.MOV.U32 R11, RZ, RZ, 0x0 ;  /* 0x00000000ff0b7424 */ /* 0x000fe400078e00ff */
[----:B------:R-:W-:Y:S02]  /*2a30*/  IMAD.MOV.U32 R8, RZ, RZ, R34 ;  /* 0x000000ffff087224 */ /* 0x000fe400078e0022 */
[----:B------:R-:W-:Y:S01]  /*2a40*/  IMAD.MOV.U32 R7, RZ, RZ, R35 ;  /* 0x000000ffff077224 */ /* 0x000fe200078e0023 */
[----:B------:R-:W-:Y:S06]  /*2a50*/  RET.REL.NODEC R10 `(_Z12CalcPageRankiiPiS_S_S_PdS0_) ;  /* 0xffffffd40a687950 */ /* 0x000fec0003c3ffff */
.L_x_52:
[----:B------:R-:W-:-:S00]  /*2a60*/  BRA `(.L_x_52) ;  /* 0xfffffffc00fc7947 */ /* 0x000fc0000383ffff */
[----:B------:R-:W-:-:S00]  /*2a70*/  NOP ;  /* 0x0000000000007918 */ /* 0x000fc00000000000 */
        /* <DEDUP_REMOVED lines=8> */
.L_x_54:


//--------------------- .nv.shared.reserved.0     --------------------------
	.section	.nv.shared.reserved.0,"aw",@nobits
	.weak		__nv_reservedSMEM_offset_0_alias
	.size		__nv_reservedSMEM_offset_0_alias, 0, 64
	.other		__nv_reservedSMEM_offset_0_alias,@"STO_CUDA_RESERVED_SHARED STV_DEFAULT"
__nv_reservedSMEM_offset_0_alias:
	.zero		0
	.zero		64


//--------------------- .nv.constant0._Z12CalcPageRankiiPiS_S_S_PdS0_ --------------------------
	.section	.nv.constant0._Z12CalcPageRankiiPiS_S_S_PdS0_,"a",@progbits
	.sectionflags	@""
	.align	4
.nv.constant0._Z12CalcPageRankiiPiS_S_S_PdS0_:
	.zero		952


//--------------------- SYMBOLS --------------------------

	.type		.nv.reservedSmem.offset0,@object
	.size		.nv.reservedSmem.offset0,0x4
